	.headerflags	@"EF_CUDA_TEXMODE_UNIFIED EF_CUDA_64BIT_ADDRESS EF_CUDA_ACCELERATORS EF_CUDA_SM90 EF_CUDA_VIRTUAL_SM(EF_CUDA_SM90)"
	.elftype	@"ET_EXEC"


//--------------------- .nv.info                  --------------------------
	.section	.nv.info,"",@"SHT_CUDA_INFO"
	.align	4


	//----- nvinfo : EIATTR_REGCOUNT
	.align		4
        /*0000*/ 	.byte	0x04, 0x2f
        /*0002*/ 	.short	(.L_2 - .L_1)
	.align		4
.L_1:
        /*0004*/ 	.word	index@(triton_red_fused__to_copy_add_mean_mul_pow_rsqrt_8)
        /*0008*/ 	.word	0x00000020


	//----- nvinfo : EIATTR_MIN_STACK_SIZE
	.align		4
.L_2:
        /*000c*/ 	.byte	0x04, 0x12
        /*000e*/ 	.short	(.L_4 - .L_3)
	.align		4
.L_3:
        /*0010*/ 	.word	index@(triton_red_fused__to_copy_add_mean_mul_pow_rsqrt_8)
        /*0014*/ 	.word	0x00000000


	//----- nvinfo : EIATTR_FRAME_SIZE
	.align		4
.L_4:
        /*0018*/ 	.byte	0x04, 0x11
        /*001a*/ 	.short	(.L_6 - .L_5)
	.align		4
.L_5:
        /*001c*/ 	.word	index@(triton_red_fused__to_copy_add_mean_mul_pow_rsqrt_8)
        /*0020*/ 	.word	0x00000000


	//----- nvinfo : EIATTR_MIN_STACK_SIZE
	.align		4
.L_6:
        /*0024*/ 	.byte	0x04, 0x12
        /*0026*/ 	.short	(.L_8 - .L_7)
	.align		4
.L_7:
        /*0028*/ 	.word	index@(triton_red_fused__to_copy_add_mean_mul_pow_rsqrt_8)
        /*002c*/ 	.word	0x00000000
.L_8:


//--------------------- .nv.info.triton_red_fused__to_copy_add_mean_mul_pow_rsqrt_8 --------------------------
	.section	.nv.info.triton_red_fused__to_copy_add_mean_mul_pow_rsqrt_8,"",@"SHT_CUDA_INFO"
	.sectionflags	@""
	.align	4


	//----- nvinfo : EIATTR_CUDA_API_VERSION
	.align		4
        /*0000*/ 	.byte	0x04, 0x37
        /*0002*/ 	.short	(.L_10 - .L_9)
.L_9:
        /*0004*/ 	.word	0x0000007c


	//----- nvinfo : EIATTR_KPARAM_INFO
	.align		4
.L_10:
        /*0008*/ 	.byte	0x04, 0x17
        /*000a*/ 	.short	(.L_12 - .L_11)
.L_11:
        /*000c*/ 	.word	0x00000000
        /*0010*/ 	.short	0x0008
        /*0012*/ 	.short	0x0038
        /*0014*/ 	.byte	0x00, 0xf4, 0x21, 0x00


	//----- nvinfo : EIATTR_KPARAM_INFO
	.align		4
.L_12:
        /*0018*/ 	.byte	0x04, 0x17
        /*001a*/ 	.short	(.L_14 - .L_13)
.L_13:
        /*001c*/ 	.word	0x00000000
        /*0020*/ 	.short	0x0007
        /*0022*/ 	.short	0x0034
        /*0024*/ 	.byte	0x00, 0xf0, 0x11, 0x00


	//----- nvinfo : EIATTR_KPARAM_INFO
	.align		4
.L_14:
        /*0028*/ 	.byte	0x04, 0x17
        /*002a*/ 	.short	(.L_16 - .L_15)
.L_15:
        /*002c*/ 	.word	0x00000000
        /*0030*/ 	.short	0x0006
        /*0032*/ 	.short	0x0030
        /*0034*/ 	.byte	0x00, 0xf0, 0x11, 0x00


	//----- nvinfo : EIATTR_KPARAM_INFO
	.align		4
.L_16:
        /*0038*/ 	.byte	0x04, 0x17
        /*003a*/ 	.short	(.L_18 - .L_17)
.L_17:
        /*003c*/ 	.word	0x00000000
        /*0040*/ 	.short	0x0005
        /*0042*/ 	.short	0x0028
        /*0044*/ 	.byte	0x00, 0xf4, 0x21, 0x00


	//----- nvinfo : EIATTR_KPARAM_INFO
	.align		4
.L_18:
        /*0048*/ 	.byte	0x04, 0x17
        /*004a*/ 	.short	(.L_20 - .L_19)
.L_19:
        /*004c*/ 	.word	0x00000000
        /*0050*/ 	.short	0x0004
        /*0052*/ 	.short	0x0020
        /*0054*/ 	.byte	0x00, 0xf4, 0x21, 0x00


	//----- nvinfo : EIATTR_KPARAM_INFO
	.align		4
.L_20:
        /*0058*/ 	.byte	0x04, 0x17
        /*005a*/ 	.short	(.L_22 - .L_21)
.L_21:
        /*005c*/ 	.word	0x00000000
        /*0060*/ 	.short	0x0003
        /*0062*/ 	.short	0x0018
        /*0064*/ 	.byte	0x00, 0xf4, 0x21, 0x00


	//----- nvinfo : EIATTR_KPARAM_INFO
	.align		4
.L_22:
        /*0068*/ 	.byte	0x04, 0x17
        /*006a*/ 	.short	(.L_24 - .L_23)
.L_23:
        /*006c*/ 	.word	0x00000000
        /*0070*/ 	.short	0x0002
        /*0072*/ 	.short	0x0010
        /*0074*/ 	.byte	0x00, 0xf4, 0x21, 0x00


	//----- nvinfo : EIATTR_KPARAM_INFO
	.align		4
.L_24:
        /*0078*/ 	.byte	0x04, 0x17
        /*007a*/ 	.short	(.L_26 - .L_25)
.L_25:
        /*007c*/ 	.word	0x00000000
        /*0080*/ 	.short	0x0001
        /*0082*/ 	.short	0x0008
        /*0084*/ 	.byte	0x00, 0xf4, 0x21, 0x00


	//----- nvinfo : EIATTR_KPARAM_INFO
	.align		4
.L_26:
        /*0088*/ 	.byte	0x04, 0x17
        /*008a*/ 	.short	(.L_28 - .L_27)
.L_27:
        /*008c*/ 	.word	0x00000000
        /*0090*/ 	.short	0x0000
        /*0092*/ 	.short	0x0000
        /*0094*/ 	.byte	0x00, 0xf4, 0x21, 0x00


	//----- nvinfo : EIATTR_SPARSE_MMA_MASK
	.align		4
.L_28:
        /*0098*/ 	.byte	0x03, 0x50
        /*009a*/ 	.short	0x0000


	//----- nvinfo : EIATTR_MAXREG_COUNT
	.align		4
        /*009c*/ 	.byte	0x03, 0x1b
        /*009e*/ 	.short	0x00ff


	//----- nvinfo : EIATTR_COOP_GROUP_MASK_REGIDS
	.align		4
        /*00a0*/ 	.byte	0x04, 0x29
        /*00a2*/ 	.short	(.L_30 - .L_29)


	//   ....[0]....
.L_29:
        /*00a4*/ 	.word	0xffffffff


	//   ....[1]....
        /*00a8*/ 	.word	0xffffffff


	//   ....[2]....
        /*00ac*/ 	.word	0xffffffff


	//   ....[3]....
        /*00b0*/ 	.word	0xffffffff


	//----- nvinfo : EIATTR_COOP_GROUP_INSTR_OFFSETS
	.align		4
.L_30:
        /*00b4*/ 	.byte	0x04, 0x28
        /*00b6*/ 	.short	(.L_32 - .L_31)


	//   ....[0]....
.L_31:
        /*00b8*/ 	.word	0x00000460


	//   ....[1]....
        /*00bc*/ 	.word	0x000004d0


	//   ....[2]....
        /*00c0*/ 	.word	0x00000520


	//   ....[3]....
        /*00c4*/ 	.word	0x00000540


	//----- nvinfo : EIATTR_EXIT_INSTR_OFFSETS
	.align		4
.L_32:
        /*00c8*/ 	.byte	0x04, 0x1c
        /*00ca*/ 	.short	(.L_34 - .L_33)


	//   ....[0]....
.L_33:
        /*00cc*/ 	.word	0x00000830


	//----- nvinfo : EIATTR_REQNTID
	.align		4
.L_34:
        /*00d0*/ 	.byte	0x04, 0x10
        /*00d2*/ 	.short	(.L_36 - .L_35)
.L_35:
        /*00d4*/ 	.word	0x00000100
        /*00d8*/ 	.word	0x00000001
        /*00dc*/ 	.word	0x00000001


	//----- nvinfo : EIATTR_CBANK_PARAM_SIZE
	.align		4
.L_36:
        /*00e0*/ 	.byte	0x03, 0x19
        /*00e2*/ 	.short	0x0040


	//----- nvinfo : EIATTR_PARAM_CBANK
	.align		4
        /*00e4*/ 	.byte	0x04, 0x0a
        /*00e6*/ 	.short	(.L_38 - .L_37)
	.align		4
.L_37:
        /*00e8*/ 	.word	index@(.nv.constant0.triton_red_fused__to_copy_add_mean_mul_pow_rsqrt_8)
        /*00ec*/ 	.short	0x0210
        /*00ee*/ 	.short	0x0040


	//----- nvinfo : EIATTR_SW_WAR
	.align		4
.L_38:
        /*00f0*/ 	.byte	0x04, 0x36
        /*00f2*/ 	.short	(.L_40 - .L_39)
.L_39:
        /*00f4*/ 	.word	0x00000008
.L_40:


//--------------------- .nv.callgraph             --------------------------
	.section	.nv.callgraph,"",@"SHT_CUDA_CALLGRAPH"
	.align	4
	.sectionentsize	8
	.align		4
        /*0000*/ 	.word	0x00000000
	.align		4
        /*0004*/ 	.word	0xffffffff
	.align		4
        /*0008*/ 	.word	0x00000000
	.align		4
        /*000c*/ 	.word	0xfffffffe
	.align		4
        /*0010*/ 	.word	0x00000000
	.align		4
        /*0014*/ 	.word	0xfffffffd
	.align		4
        /*0018*/ 	.word	0x00000000
	.align		4
        /*001c*/ 	.word	0xfffffffc


//--------------------- .nv.constant4             --------------------------
	.section	.nv.constant4,"a",@progbits
	.align	8
	.align		8
.nv.constant4:
        /*0000*/ 	.dword	_$_str


//--------------------- .text.triton_red_fused__to_copy_add_mean_mul_pow_rsqrt_8 --------------------------
	.section	.text.triton_red_fused__to_copy_add_mean_mul_pow_rsqrt_8,"ax",@progbits
	.sectionflags	@"SHF_BARRIERS=1"
	.align	128
        .global         triton_red_fused__to_copy_add_mean_mul_pow_rsqrt_8
        .type           triton_red_fused__to_copy_add_mean_mul_pow_rsqrt_8,@function
        .size           triton_red_fused__to_copy_add_mean_mul_pow_rsqrt_8,(.L_x_3 - triton_red_fused__to_copy_add_mean_mul_pow_rsqrt_8)
        .other          triton_red_fused__to_copy_add_mean_mul_pow_rsqrt_8,@"STO_CUDA_ENTRY STV_DEFAULT"
triton_red_fused__to_copy_add_mean_mul_pow_rsqrt_8:
.text.triton_red_fused__to_copy_add_mean_mul_pow_rsqrt_8:
[----:B------:R-:W0:Y:S01]  /*0000*/  LDC R1, c[0x0][0x28] ;  /* 0x00000a00ff017b82 */ /* 0x000e220000000800 */
[----:B------:R-:W1:Y:S07]  /*0010*/  S2R R20, SR_TID.X ;  /* 0x0000000000147919 */ /* 0x000e6e0000002100 */
[----:B------:R-:W2:Y:S01]  /*0020*/  LDC.64 R6, c[0x0][0x210] ;  /* 0x00008400ff067b82 */ /* 0x000ea20000000a00 */
[----:B------:R-:W-:Y:S01]  /*0030*/  ULDC UR4, c[0x0][0x240] ;  /* 0x0000900000047ab9 */ /* 0x000fe20000000800 */
[----:B------:R-:W-:Y:S01]  /*0040*/  HFMA2.MMA R26, -RZ, RZ, 0, 0 ;  /* 0x00000000ff1a7435 */ /* 0x000fe200000001ff */
[----:B------:R-:W3:Y:S01]  /*0050*/  S2R R21, SR_CTAID.X ;  /* 0x0000000000157919 */ /* 0x000ee20000002500 */
[----:B------:R-:W-:Y:S01]  /*0060*/  HFMA2.MMA R23, -RZ, RZ, 0, 0 ;  /* 0x00000000ff177435 */ /* 0x000fe200000001ff */
[----:B------:R-:W-:-:S02]  /*0070*/  MOV R27, 0xffffffc0 ;  /* 0xffffffc0001b7802 */ /* 0x000fc40000000f00 */
[----:B------:R-:W-:Y:S01]  /*0080*/  CS2R R24, SRZ ;  /* 0x0000000000187805 */ /* 0x000fe2000001ff00 */
[----:B------:R-:W-:Y:S01]  /*0090*/  ULDC.64 UR6, c[0x0][0x208] ;  /* 0x0000820000067ab9 */ /* 0x000fe20000000a00 */
[----:B------:R-:W2:Y:S08]  /*00a0*/  LDC.64 R4, c[0x0][0x220] ;  /* 0x00008800ff047b82 */ /* 0x000eb00000000a00 */
[----:B------:R-:W2:Y:S01]  /*00b0*/  LDC.64 R2, c[0x0][0x228] ;  /* 0x00008a00ff027b82 */ /* 0x000ea20000000a00 */
[----:B-1----:R-:W-:-:S02]  /*00c0*/  SHF.R.U32.HI R22, RZ, 0x4, R20 ;  /* 0x00000004ff167819 */ /* 0x002fc40000011614 */
[----:B------:R-:W-:Y:S02]  /*00d0*/  SHF.L.U32 R8, R20, 0x2, RZ ;  /* 0x0000000214087819 */ /* 0x000fe400000006ff */
[----:B---3--:R-:W-:Y:S02]  /*00e0*/  SHF.L.U32 R21, R21, 0x4, RZ ;  /* 0x0000000415157819 */ /* 0x008fe400000006ff */
[----:B------:R-:W-:Y:S02]  /*00f0*/  SGXT.U32 R22, R22, 0x4 ;  /* 0x000000041616781a */ /* 0x000fe40000000000 */
[----:B------:R-:W-:Y:S02]  /*0100*/  LOP3.LUT R9, R8, 0x3c, RZ, 0xc0, !PT ;  /* 0x0000003c08097812 */ /* 0x000fe400078ec0ff */
[----:B------:R-:W-:-:S04]  /*0110*/  LOP3.LUT R0, R22, R21, RZ, 0xfc, !PT ;  /* 0x0000001516007212 */ /* 0x000fc800078efcff */
[C---:B------:R-:W-:Y:S02]  /*0120*/  ISETP.GE.AND P1, PT, R0.reuse, UR4, PT ;  /* 0x0000000400007c0c */ /* 0x040fe4000bf26270 */
[----:B0-2---:R-:W-:-:S11]  /*0130*/  LEA R0, R0, R9, 0xc ;  /* 0x0000000900007211 */ /* 0x005fd600078e60ff */
.L_x_0:
[----:B------:R-:W-:Y:S02]  /*0140*/  IADD3 R27, R27, 0x40, RZ ;  /* 0x000000401b1b7810 */ /* 0x000fe40007ffe0ff */
[----:B0-----:R-:W-:Y:S02]  /*0150*/  CS2R R8, SRZ ;  /* 0x0000000000087805 */ /* 0x001fe4000001ff00 */
[----:B------:R-:W-:Y:S02]  /*0160*/  CS2R R10, SRZ ;  /* 0x00000000000a7805 */ /* 0x000fe4000001ff00 */
[----:B------:R-:W-:-:S05]  /*0170*/  LOP3.LUT R19, R0, R27, RZ, 0xfc, !PT ;  /* 0x0000001b00137212 */ /* 0x000fca00078efcff */
[----:B------:R-:W-:-:S04]  /*0180*/  IMAD.WIDE R12, R19, 0x2, R4 ;  /* 0x00000002130c7825 */ /* 0x000fc800078e0204 */
[C---:B------:R-:W-:Y:S01]  /*0190*/  IMAD.WIDE R14, R19.reuse, 0x2, R2 ;  /* 0x00000002130e7825 */ /* 0x040fe200078e0202 */
[----:B------:R-:W2:Y:S04]  /*01a0*/  @!P1 LDG.E.EF.64 R8, desc[UR6][R12.64] ;  /* 0x000000060c089981 */ /* 0x000ea8000c0e1b00 */
[----:B------:R-:W3:Y:S01]  /*01b0*/  @!P1 LDG.E.EF.64 R10, desc[UR6][R14.64] ;  /* 0x000000060e0a9981 */ /* 0x000ee2000c0e1b00 */
[----:B------:R-:W-:Y:S01]  /*01c0*/  CS2R R16, SRZ ;  /* 0x0000000000107805 */ /* 0x000fe2000001ff00 */
[----:B------:R-:W-:-:S05]  /*01d0*/  IMAD.WIDE R18, R19, 0x2, R6 ;  /* 0x0000000213127825 */ /* 0x000fca00078e0206 */
[----:B------:R-:W4:Y:S01]  /*01e0*/  @!P1 LDG.E.EF.64 R16, desc[UR6][R18.64] ;  /* 0x0000000612109981 */ /* 0x000f22000c0e1b00 */
[----:B------:R-:W-:Y:S01]  /*01f0*/  ISETP.GE.U32.AND P0, PT, R27, 0xfc0, PT ;  /* 0x00000fc01b00780c */ /* 0x000fe20003f06070 */
[----:B--2---:R-:W-:Y:S02]  /*0200*/  HADD2.F32 R28, -RZ, R8.H0_H0 ;  /* 0x20000008ff1c7230 */ /* 0x004fe40000004100 */
[----:B---3--:R-:W-:Y:S02]  /*0210*/  HADD2.F32 R29, -RZ, R10.H0_H0 ;  /* 0x2000000aff1d7230 */ /* 0x008fe40000004100 */
[----:B------:R-:W-:Y:S02]  /*0220*/  HADD2.F32 R12, -RZ, R11.H0_H0 ;  /* 0x2000000bff0c7230 */ /* 0x000fe40000004100 */
[----:B------:R-:W-:Y:S02]  /*0230*/  HADD2.F32 R11, -RZ, R11.H1_H1 ;  /* 0x3000000bff0b7230 */ /* 0x000fe40000004100 */
[----:B------:R-:W-:Y:S01]  /*0240*/  FADD R28, R28, R29 ;  /* 0x0000001d1c1c7221 */ /* 0x000fe20000000000 */
[----:B------:R-:W-:-:S02]  /*0250*/  HADD2.F32 R29, -RZ, R8.H1_H1 ;  /* 0x30000008ff1d7230 */ /* 0x000fc40000004100 */
[----:B------:R-:W-:Y:S02]  /*0260*/  HADD2.F32 R8, -RZ, R9.H1_H1 ;  /* 0x30000009ff087230 */ /* 0x000fe40000004100 */
[----:B------:R-:W-:Y:S02]  /*0270*/  HADD2.F32 R9, -RZ, R9.H0_H0 ;  /* 0x20000009ff097230 */ /* 0x000fe40000004100 */
[----:B------:R-:W-:Y:S02]  /*0280*/  HADD2.F32 R10, -RZ, R10.H1_H1 ;  /* 0x3000000aff0a7230 */ /* 0x000fe40000004100 */
[----:B------:R-:W-:Y:S01]  /*0290*/  FADD R15, R8, R11 ;  /* 0x0000000b080f7221 */ /* 0x000fe20000000000 */
[----:B----4-:R-:W-:Y:S02]  /*02a0*/  HADD2.F32 R13, -RZ, R16.H1_H1 ;  /* 0x30000010ff0d7230 */ /* 0x010fe40000004100 */
[----:B------:R-:W-:Y:S01]  /*02b0*/  FADD R9, R9, R12 ;  /* 0x0000000c09097221 */ /* 0x000fe20000000000 */
[----:B------:R-:W-:-:S02]  /*02c0*/  HADD2.F32 R11, -RZ, R16.H0_H0 ;  /* 0x20000010ff0b7230 */ /* 0x000fc40000004100 */
[----:B------:R-:W-:Y:S01]  /*02d0*/  FADD R10, R29, R10 ;  /* 0x0000000a1d0a7221 */ /* 0x000fe20000000000 */
[----:B------:R-:W-:Y:S02]  /*02e0*/  HADD2.F32 R12, -RZ, R17.H1_H1 ;  /* 0x30000011ff0c7230 */ /* 0x000fe40000004100 */
[----:B------:R-:W-:Y:S02]  /*02f0*/  HADD2.F32 R8, -RZ, R17.H0_H0 ;  /* 0x20000011ff087230 */ /* 0x000fe40000004100 */
[----:B------:R-:W-:Y:S01]  /*0300*/  FADD R10, R13, R10 ;  /* 0x0000000a0d0a7221 */ /* 0x000fe20000000000 */
[----:B------:R-:W-:Y:S01]  /*0310*/  FADD R11, R11, R28 ;  /* 0x0000001c0b0b7221 */ /* 0x000fe20000000000 */
[----:B------:R-:W-:Y:S01]  /*0320*/  FADD R12, R12, R15 ;  /* 0x0000000f0c0c7221 */ /* 0x000fe20000000000 */
[----:B------:R-:W-:Y:S02]  /*0330*/  FADD R13, R8, R9 ;  /* 0x00000009080d7221 */ /* 0x000fe40000000000 */
[-C--:B------:R-:W-:Y:S01]  /*0340*/  @!P1 FFMA R26, R11, R11.reuse, R26 ;  /* 0x0000000b0b1a9223 */ /* 0x080fe2000000001a */
[C---:B------:R-:W-:Y:S01]  /*0350*/  F2FP.F16.F32.PACK_AB R8, R10.reuse, R11 ;  /* 0x0000000b0a08723e */ /* 0x040fe200000000ff */
[----:B------:R-:W-:Y:S01]  /*0360*/  @!P1 FFMA R23, R10, R10, R23 ;  /* 0x0000000a0a179223 */ /* 0x000fe20000000017 */
[-C--:B------:R-:W-:Y:S01]  /*0370*/  @!P1 FFMA R24, R13, R13.reuse, R24 ;  /* 0x0000000d0d189223 */ /* 0x080fe20000000018 */
[C---:B------:R-:W-:Y:S01]  /*0380*/  F2FP.F16.F32.PACK_AB R9, R12.reuse, R13 ;  /* 0x0000000d0c09723e */ /* 0x040fe200000000ff */
[----:B------:R-:W-:-:S04]  /*0390*/  @!P1 FFMA R25, R12, R12, R25 ;  /* 0x0000000c0c199223 */ /* 0x000fc80000000019 */
[----:B------:R0:W-:Y:S01]  /*03a0*/  @!P1 STG.E.64 desc[UR6][R18.64], R8 ;  /* 0x0000000812009986 */ /* 0x0001e2000c101b06 */
[----:B------:R-:W-:Y:S05]  /*03b0*/  @!P0 BRA `(.L_x_0) ;  /* 0xfffffffc00608947 */ /* 0x000fea000383ffff */
[----:B------:R-:W-:Y:S01]  /*03c0*/  FADD R23, R26, R23 ;  /* 0x000000171a177221 */ /* 0x000fe20000000000 */
[----:B------:R-:W1:Y:S01]  /*03d0*/  S2UR UR5, SR_CgaCtaId ;  /* 0x00000000000579c3 */ /* 0x000e620000008800 */
[----:B------:R-:W-:Y:S01]  /*03e0*/  UMOV UR4, 0x400 ;  /* 0x0000040000047882 */ /* 0x000fe20000000000 */
[----:B0-----:R-:W-:Y:S01]  /*03f0*/  LOP3.LUT R9, R20, 0xf, RZ, 0xc0, !PT ;  /* 0x0000000f14097812 */ /* 0x001fe200078ec0ff */
[----:B------:R-:W-:Y:S01]  /*0400*/  FADD R24, R24, R23 ;  /* 0x0000001718187221 */ /* 0x000fe20000000000 */
[----:B------:R-:W-:Y:S02]  /*0410*/  MOV R10, 0x39800000 ;  /* 0x39800000000a7802 */ /* 0x000fe40000000f00 */
[----:B------:R-:W-:Y:S01]  /*0420*/  LOP3.LUT R21, R21, 0xf, R20, 0xf8, !PT ;  /* 0x0000000f15157812 */ /* 0x000fe200078ef814 */
[----:B------:R-:W-:Y:S01]  /*0430*/  FADD R24, R25, R24 ;  /* 0x0000001819187221 */ /* 0x000fe20000000000 */
[----:B------:R-:W0:Y:S01]  /*0440*/  LDC.64 R6, c[0x0][0x218] ;  /* 0x00008600ff067b82 */ /* 0x000e220000000a00 */
[----:B------:R-:W-:-:S03]  /*0450*/  LOP3.LUT P0, RZ, R20, 0xf0, RZ, 0xc0, !PT ;  /* 0x000000f014ff7812 */ /* 0x000fc6000780c0ff */
[----:B------:R-:W2:Y:S04]  /*0460*/  SHFL.BFLY PT, R3, R24, 0x8, 0x1f ;  /* 0x0d001f0018037f89 */ /* 0x000ea800000e0000 */
[----:B------:R-:W3:Y:S01]  /*0470*/  LDC.64 R12, c[0x0][0x230] ;  /* 0x00008c00ff0c7b82 */ /* 0x000ee20000000a00 */
[----:B-1----:R-:W-:-:S06]  /*0480*/  UPRMT UR4, UR5, 0x654, UR4 ;  /* 0x0000065405047896 */ /* 0x002fcc0008000004 */
[----:B------:R-:W-:Y:S01]  /*0490*/  LEA R11, R22, UR4, 0x2 ;  /* 0x00000004160b7c11 */ /* 0x000fe2000f8e10ff */
[----:B0-----:R-:W-:-:S04]  /*04a0*/  IMAD.WIDE R6, R21, 0x4, R6 ;  /* 0x0000000415067825 */ /* 0x001fc800078e0206 */
[----:B--2---:R-:W-:Y:S01]  /*04b0*/  FADD R3, R24, R3 ;  /* 0x0000000318037221 */ /* 0x004fe20000000000 */
[----:B---3--:R-:W-:-:S04]  /*04c0*/  IMAD.WIDE.U32 R12, R9, 0x8, R12 ;  /* 0x00000008090c7825 */ /* 0x008fc800078e000c */
[----:B------:R-:W0:Y:S02]  /*04d0*/  SHFL.BFLY PT, R2, R3, 0x4, 0x1f ;  /* 0x0c801f0003027f89 */ /* 0x000e2400000e0000 */
[----:B0-----:R-:W-:Y:S01]  /*04e0*/  FADD R2, R3, R2 ;  /* 0x0000000203027221 */ /* 0x001fe20000000000 */
[----:B------:R-:W-:Y:S01]  /*04f0*/  LEA R3, R9, UR4, 0x2 ;  /* 0x0000000409037c11 */ /* 0x000fe2000f8e10ff */
[----:B------:R-:W-:Y:S02]  /*0500*/  ULDC UR4, c[0x0][0x240] ;  /* 0x0000900000047ab9 */ /* 0x000fe40000000800 */
[----:B------:R-:W-:Y:S01]  /*0510*/  ISETP.LT.AND P0, PT, R21, UR4, !P0 ;  /* 0x0000000415007c0c */ /* 0x000fe2000c701270 */
[----:B------:R-:W0:Y:S02]  /*0520*/  SHFL.BFLY PT, R5, R2, 0x2, 0x1f ;  /* 0x0c401f0002057f89 */ /* 0x000e2400000e0000 */
[----:B0-----:R-:W-:-:S05]  /*0530*/  FADD R5, R2, R5 ;  /* 0x0000000502057221 */ /* 0x001fca0000000000 */
[----:B------:R-:W0:Y:S02]  /*0540*/  SHFL.BFLY PT, R4, R5, 0x1, 0x1f ;  /* 0x0c201f0005047f89 */ /* 0x000e2400000e0000 */
[----:B0-----:R-:W-:Y:S02]  /*0550*/  FADD R8, R5, R4 ;  /* 0x0000000405087221 */ /* 0x001fe40000000000 */
[----:B------:R-:W0:Y:S03]  /*0560*/  LDC.64 R4, c[0x0][0x238] ;  /* 0x00008e00ff047b82 */ /* 0x000e260000000a00 */
[----:B------:R1:W-:Y:S05]  /*0570*/  STS [R11], R8 ;  /* 0x000000080b007388 */ /* 0x0003ea0000000800 */
[----:B------:R-:W-:Y:S01]  /*0580*/  BAR.SYNC.DEFER_BLOCKING 0x0 ;  /* 0x0000000000007b1d */ /* 0x000fe20000010000 */
[----:B-1----:R-:W-:-:S05]  /*0590*/  MOV R11, 0xffffffc0 ;  /* 0xffffffc0000b7802 */ /* 0x002fca0000000f00 */
[----:B------:R-:W1:Y:S02]  /*05a0*/  LDS R3, [R3] ;  /* 0x0000000003037984 */ /* 0x000e640000000800 */
[-C--:B-1----:R-:W-:Y:S01]  /*05b0*/  FFMA R14, R3, R10.reuse, 9.9999997473787516356e-06 ;  /* 0x3727c5ac030e7423 */ /* 0x082fe2000000000a */
[----:B------:R-:W-:Y:S01]  /*05c0*/  FFMA R10, R8, R10, 9.9999997473787516356e-06 ;  /* 0x3727c5ac080a7423 */ /* 0x000fe2000000000a */
[----:B------:R-:W0:Y:S02]  /*05d0*/  LDC.64 R2, c[0x0][0x210] ;  /* 0x00008400ff027b82 */ /* 0x000e240000000a00 */
[----:B------:R1:W2:Y:S06]  /*05e0*/  MUFU.RSQ R15, R14 ;  /* 0x0000000e000f7308 */ /* 0x0002ac0000001400 */
[----:B------:R-:W-:Y:S06]  /*05f0*/  BAR.SYNC.DEFER_BLOCKING 0x0 ;  /* 0x0000000000007b1d */ /* 0x000fec0000010000 */
[----:B------:R-:W0:Y:S01]  /*0600*/  MUFU.RSQ R10, R10 ;  /* 0x0000000a000a7308 */ /* 0x000e220000001400 */
[----:B-1----:R-:W-:Y:S01]  /*0610*/  MOV R14, 0xffffffff ;  /* 0xffffffff000e7802 */ /* 0x002fe20000000f00 */
[----:B0-2---:R2:W-:Y:S06]  /*0620*/  @P0 STG.E desc[UR6][R6.64], R15 ;  /* 0x0000000f06000986 */ /* 0x0055ec000c101906 */
.L_x_1:
[----:B------:R-:W-:Y:S02]  /*0630*/  IADD3 R11, P0, R11, 0x40, RZ ;  /* 0x000000400b0b7810 */ /* 0x000fe40007f1e0ff */
[----:B0-2---:R-:W-:Y:S01]  /*0640*/  CS2R R6, SRZ ;  /* 0x0000000000067805 */ /* 0x005fe2000001ff00 */
[----:B------:R0:W2:Y:S01]  /*0650*/  LDG.E.EL.64 R8, desc[UR6][R12.64] ;  /* 0x000000060c087981 */ /* 0x0000a2000c2e1b00 */
[----:B------:R-:W-:-:S05]  /*0660*/  LOP3.LUT R15, R0, R11, RZ, 0xfc, !PT ;  /* 0x0000000b000f7212 */ /* 0x000fca00078efcff */
[----:B------:R-:W-:-:S05]  /*0670*/  IMAD.WIDE R16, R15, 0x2, R2 ;  /* 0x000000020f107825 */ /* 0x000fca00078e0202 */
[----:B------:R-:W3:Y:S01]  /*0680*/  @!P1 LDG.E.EF.64 R6, desc[UR6][R16.64] ;  /* 0x0000000610069981 */ /* 0x000ee2000c0e1b00 */
[----:B------:R-:W-:Y:S02]  /*0690*/  IADD3.X R14, RZ, R14, RZ, P0, !PT ;  /* 0x0000000eff0e7210 */ /* 0x000fe400007fe4ff */
[----:B------:R-:W-:-:S04]  /*06a0*/  ISETP.GE.U32.AND P0, PT, R11, 0xfc0, PT ;  /* 0x00000fc00b00780c */ /* 0x000fc80003f06070 */
[----:B------:R-:W-:Y:S02]  /*06b0*/  ISETP.GE.U32.AND.EX P0, PT, R14, RZ, PT, P0 ;  /* 0x000000ff0e00720c */ /* 0x000fe40003f06100 */
[----:B0-----:R-:W-:-:S04]  /*06c0*/  IADD3 R12, P2, R12, 0x80, RZ ;  /* 0x000000800c0c7810 */ /* 0x001fc80007f5e0ff */
[----:B------:R-:W-:Y:S01]  /*06d0*/  IADD3.X R13, RZ, R13, RZ, P2, !PT ;  /* 0x0000000dff0d7210 */ /* 0x000fe200017fe4ff */
[----:B---3--:R-:W-:Y:S02]  /*06e0*/  HADD2.F32 R19, -RZ, R6.H0_H0 ;  /* 0x20000006ff137230 */ /* 0x008fe40000004100 */
[----:B------:R-:W-:Y:S02]  /*06f0*/  HADD2.F32 R21, -RZ, R6.H1_H1 ;  /* 0x30000006ff157230 */ /* 0x000fe40000004100 */
[----:B------:R-:W-:Y:S02]  /*0700*/  HADD2.F32 R23, -RZ, R7.H0_H0 ;  /* 0x20000007ff177230 */ /* 0x000fe40000004100 */
[----:B------:R-:W-:Y:S02]  /*0710*/  HADD2.F32 R25, -RZ, R7.H1_H1 ;  /* 0x30000007ff197230 */ /* 0x000fe40000004100 */
[----:B--2---:R-:W-:Y:S02]  /*0720*/  HADD2.F32 R6, -RZ, R8.H1_H1 ;  /* 0x30000008ff067230 */ /* 0x004fe40000004100 */
[----:B------:R-:W-:-:S02]  /*0730*/  HADD2.F32 R7, -RZ, R9.H1_H1 ;  /* 0x30000009ff077230 */ /* 0x000fc40000004100 */
[C---:B------:R-:W-:Y:S01]  /*0740*/  FMUL R19, R10.reuse, R19 ;  /* 0x000000130a137220 */ /* 0x040fe20000400000 */
[----:B------:R-:W-:Y:S02]  /*0750*/  HADD2.F32 R8, -RZ, R8.H0_H0 ;  /* 0x20000008ff087230 */ /* 0x000fe40000004100 */
[C---:B------:R-:W-:Y:S01]  /*0760*/  FMUL R21, R10.reuse, R21 ;  /* 0x000000150a157220 */ /* 0x040fe20000400000 */
[----:B------:R-:W-:Y:S02]  /*0770*/  HADD2.F32 R9, -RZ, R9.H0_H0 ;  /* 0x20000009ff097230 */ /* 0x000fe40000004100 */
[C---:B------:R-:W-:Y:S01]  /*0780*/  FMUL R18, R10.reuse, R23 ;  /* 0x000000170a127220 */ /* 0x040fe20000400000 */
[----:B------:R-:W-:Y:S01]  /*0790*/  FMUL R16, R10, R25 ;  /* 0x000000190a107220 */ /* 0x000fe20000400000 */
[----:B------:R-:W-:Y:S01]  /*07a0*/  FMUL R8, R8, R19 ;  /* 0x0000001308087220 */ /* 0x000fe20000400000 */
[----:B------:R-:W-:Y:S01]  /*07b0*/  FMUL R21, R6, R21 ;  /* 0x0000001506157220 */ /* 0x000fe20000400000 */
[----:B------:R-:W-:Y:S01]  /*07c0*/  FMUL R9, R9, R18 ;  /* 0x0000001209097220 */ /* 0x000fe20000400000 */
[----:B------:R-:W-:Y:S01]  /*07d0*/  FMUL R16, R7, R16 ;  /* 0x0000001007107220 */ /* 0x000fe20000400000 */
[----:B------:R-:W-:-:S02]  /*07e0*/  IMAD.WIDE R6, R15, 0x2, R4 ;  /* 0x000000020f067825 */ /* 0x000fc400078e0204 */
[----:B------:R-:W-:Y:S02]  /*07f0*/  F2FP.F16.F32.PACK_AB R8, R21, R8 ;  /* 0x000000081508723e */ /* 0x000fe400000000ff */
[----:B------:R-:W-:-:S05]  /*0800*/  F2FP.F16.F32.PACK_AB R9, R16, R9 ;  /* 0x000000091009723e */ /* 0x000fca00000000ff */
[----:B------:R0:W-:Y:S01]  /*0810*/  @!P1 STG.E.64 desc[UR6][R6.64], R8 ;  /* 0x0000000806009986 */ /* 0x0001e2000c101b06 */
[----:B------:R-:W-:Y:S05]  /*0820*/  @!P0 BRA `(.L_x_1) ;  /* 0xfffffffc00808947 */ /* 0x000fea000383ffff */
[----:B------:R-:W-:Y:S05]  /*0830*/  EXIT ;  /* 0x000000000000794d */ /* 0x000fea0003800000 */
.L_x_2:
[----:B------:R-:W-:-:S00]  /*0840*/  BRA `(.L_x_2) ;  /* 0xfffffffc00fc7947 */ /* 0x000fc0000383ffff */
[----:B------:R-:W-:-:S00]  /*0850*/  NOP ;  /* 0x0000000000007918 */ /* 0x000fc00000000000 */
        /* <DEDUP_REMOVED lines=10> */
.L_x_3:


//--------------------- .nv.global.init           --------------------------
	.section	.nv.global.init,"aw",@progbits
.nv.global.init:
	.type		_$_str,@object
	.size		_$_str,(.L_0 - _$_str)
_$_str:
        /*0000*/ 	.byte	0x5f, 0x5f, 0x43, 0x55, 0x44, 0x41, 0x5f, 0x46, 0x54, 0x5a, 0x00
.L_0:


//--------------------- .nv.shared.triton_red_fused__to_copy_add_mean_mul_pow_rsqrt_8 --------------------------
	.section	.nv.shared.triton_red_fused__to_copy_add_mean_mul_pow_rsqrt_8,"aw",@nobits
	.sectionflags	@""
	.align	16
	.zero		1024


//--------------------- .nv.constant0.triton_red_fused__to_copy_add_mean_mul_pow_rsqrt_8 --------------------------
	.section	.nv.constant0.triton_red_fused__to_copy_add_mean_mul_pow_rsqrt_8,"a",@progbits
	.sectionflags	@""
	.align	4
.nv.constant0.triton_red_fused__to_copy_add_mean_mul_pow_rsqrt_8:
	.zero		592
